//
// Generated by NVIDIA NVVM Compiler
//
// Compiler Build ID: CL-36424714
// Cuda compilation tools, release 13.0, V13.0.88
// Based on NVVM 20.0.0
//

.version 9.0
.target sm_100
.address_size 64

	// .globl	_Z12matmulKernelPKfS0_Pfi

.visible .entry _Z12matmulKernelPKfS0_Pfi(
	.param .u64 .ptr .align 1 _Z12matmulKernelPKfS0_Pfi_param_0,
	.param .u64 .ptr .align 1 _Z12matmulKernelPKfS0_Pfi_param_1,
	.param .u64 .ptr .align 1 _Z12matmulKernelPKfS0_Pfi_param_2,
	.param .u32 _Z12matmulKernelPKfS0_Pfi_param_3
)
{
	.reg .pred 	%p<10>;
	.reg .b32 	%r<40>;
	.reg .b32 	%f<67>;
	.reg .b64 	%rd<67>;

	ld.param.u64 	%rd14, [_Z12matmulKernelPKfS0_Pfi_param_0];
	ld.param.u64 	%rd15, [_Z12matmulKernelPKfS0_Pfi_param_1];
	ld.param.u32 	%r18, [_Z12matmulKernelPKfS0_Pfi_param_3];
	cvta.to.global.u64 	%rd1, %rd15;
	cvta.to.global.u64 	%rd2, %rd14;
	mov.u32 	%r19, %ctaid.y;
	mov.u32 	%r20, %ntid.y;
	mov.u32 	%r21, %tid.y;
	mad.lo.s32 	%r1, %r19, %r20, %r21;
	mov.u32 	%r22, %ctaid.x;
	mov.u32 	%r23, %ntid.x;
	mov.u32 	%r24, %tid.x;
	mad.lo.s32 	%r2, %r22, %r23, %r24;
	max.s32 	%r25, %r1, %r2;
	setp.ge.s32 	%p1, %r25, %r18;
	@%p1 bra 	$L__BB0_13;
	mul.lo.s32 	%r3, %r18, %r1;
	and.b32  	%r4, %r18, 7;
	setp.lt.u32 	%p2, %r18, 8;
	mov.f32 	%f66, 0f00000000;
	mov.b32 	%r38, 0;
	@%p2 bra 	$L__BB0_4;
	and.b32  	%r38, %r18, 2147483640;
	neg.s32 	%r36, %r38;
	mul.wide.s32 	%rd16, %r18, 4;
	add.s64 	%rd3, %rd1, %rd16;
	shl.b32 	%r7, %r18, 3;
	mul.wide.s32 	%rd17, %r18, 8;
	add.s64 	%rd4, %rd1, %rd17;
	mul.wide.s32 	%rd18, %r18, 12;
	add.s64 	%rd5, %rd1, %rd18;
	mul.wide.s32 	%rd19, %r18, 16;
	add.s64 	%rd6, %rd1, %rd19;
	mul.wide.s32 	%rd20, %r18, 20;
	add.s64 	%rd7, %rd1, %rd20;
	mul.wide.s32 	%rd21, %r18, 24;
	add.s64 	%rd8, %rd1, %rd21;
	mul.wide.s32 	%rd22, %r18, 28;
	add.s64 	%rd9, %rd1, %rd22;
	mul.wide.u32 	%rd23, %r3, 4;
	add.s64 	%rd24, %rd23, %rd2;
	add.s64 	%rd66, %rd24, 16;
	mov.f32 	%f66, 0f00000000;
	mov.u32 	%r35, %r2;
$L__BB0_3:
	.pragma "nounroll";
	mul.wide.s32 	%rd25, %r35, 4;
	add.s64 	%rd26, %rd3, %rd25;
	add.s64 	%rd27, %rd4, %rd25;
	add.s64 	%rd28, %rd5, %rd25;
	add.s64 	%rd29, %rd6, %rd25;
	add.s64 	%rd30, %rd7, %rd25;
	add.s64 	%rd31, %rd8, %rd25;
	add.s64 	%rd32, %rd9, %rd25;
	add.s64 	%rd33, %rd1, %rd25;
	ld.global.f32 	%f16, [%rd66+-16];
	ld.global.f32 	%f17, [%rd33];
	fma.rn.f32 	%f18, %f16, %f17, %f66;
	ld.global.f32 	%f19, [%rd66+-12];
	ld.global.f32 	%f20, [%rd26];
	fma.rn.f32 	%f21, %f19, %f20, %f18;
	ld.global.f32 	%f22, [%rd66+-8];
	ld.global.f32 	%f23, [%rd27];
	fma.rn.f32 	%f24, %f22, %f23, %f21;
	ld.global.f32 	%f25, [%rd66+-4];
	ld.global.f32 	%f26, [%rd28];
	fma.rn.f32 	%f27, %f25, %f26, %f24;
	ld.global.f32 	%f28, [%rd66];
	ld.global.f32 	%f29, [%rd29];
	fma.rn.f32 	%f30, %f28, %f29, %f27;
	ld.global.f32 	%f31, [%rd66+4];
	ld.global.f32 	%f32, [%rd30];
	fma.rn.f32 	%f33, %f31, %f32, %f30;
	ld.global.f32 	%f34, [%rd66+8];
	ld.global.f32 	%f35, [%rd31];
	fma.rn.f32 	%f36, %f34, %f35, %f33;
	ld.global.f32 	%f37, [%rd66+12];
	ld.global.f32 	%f38, [%rd32];
	fma.rn.f32 	%f66, %f37, %f38, %f36;
	add.s32 	%r36, %r36, 8;
	add.s32 	%r35, %r35, %r7;
	add.s64 	%rd66, %rd66, 32;
	setp.ne.s32 	%p3, %r36, 0;
	@%p3 bra 	$L__BB0_3;
$L__BB0_4:
	setp.eq.s32 	%p4, %r4, 0;
	@%p4 bra 	$L__BB0_12;
	and.b32  	%r13, %r18, 3;
	setp.lt.u32 	%p5, %r4, 4;
	@%p5 bra 	$L__BB0_7;
	add.s32 	%r27, %r38, %r3;
	mul.wide.u32 	%rd34, %r27, 4;
	add.s64 	%rd35, %rd2, %rd34;
	ld.global.f32 	%f40, [%rd35];
	mad.lo.s32 	%r28, %r38, %r18, %r2;
	mul.wide.s32 	%rd36, %r28, 4;
	add.s64 	%rd37, %rd1, %rd36;
	ld.global.f32 	%f41, [%rd37];
	fma.rn.f32 	%f42, %f40, %f41, %f66;
	cvt.u64.u32 	%rd38, %r3;
	cvt.u64.u32 	%rd39, %r38;
	add.s64 	%rd40, %rd39, %rd38;
	shl.b64 	%rd41, %rd40, 2;
	add.s64 	%rd42, %rd2, %rd41;
	ld.global.f32 	%f43, [%rd42+4];
	mul.wide.s32 	%rd43, %r18, 4;
	add.s64 	%rd44, %rd37, %rd43;
	ld.global.f32 	%f44, [%rd44];
	fma.rn.f32 	%f45, %f43, %f44, %f42;
	ld.global.f32 	%f46, [%rd42+8];
	add.s64 	%rd45, %rd44, %rd43;
	ld.global.f32 	%f47, [%rd45];
	fma.rn.f32 	%f48, %f46, %f47, %f45;
	ld.global.f32 	%f49, [%rd42+12];
	add.s64 	%rd46, %rd45, %rd43;
	ld.global.f32 	%f50, [%rd46];
	fma.rn.f32 	%f66, %f49, %f50, %f48;
	add.s32 	%r38, %r38, 4;
$L__BB0_7:
	setp.eq.s32 	%p6, %r13, 0;
	@%p6 bra 	$L__BB0_12;
	setp.eq.s32 	%p7, %r13, 1;
	@%p7 bra 	$L__BB0_10;
	add.s32 	%r29, %r38, %r3;
	mul.wide.u32 	%rd47, %r29, 4;
	add.s64 	%rd48, %rd2, %rd47;
	ld.global.f32 	%f52, [%rd48];
	mad.lo.s32 	%r30, %r38, %r18, %r2;
	mul.wide.s32 	%rd49, %r30, 4;
	add.s64 	%rd50, %rd1, %rd49;
	ld.global.f32 	%f53, [%rd50];
	fma.rn.f32 	%f54, %f52, %f53, %f66;
	cvt.u64.u32 	%rd51, %r3;
	cvt.u64.u32 	%rd52, %r38;
	add.s64 	%rd53, %rd52, %rd51;
	shl.b64 	%rd54, %rd53, 2;
	add.s64 	%rd55, %rd2, %rd54;
	ld.global.f32 	%f55, [%rd55+4];
	mul.wide.s32 	%rd56, %r18, 4;
	add.s64 	%rd57, %rd50, %rd56;
	ld.global.f32 	%f56, [%rd57];
	fma.rn.f32 	%f66, %f55, %f56, %f54;
	add.s32 	%r38, %r38, 2;
$L__BB0_10:
	and.b32  	%r31, %r18, 1;
	setp.eq.b32 	%p8, %r31, 1;
	not.pred 	%p9, %p8;
	@%p9 bra 	$L__BB0_12;
	add.s32 	%r32, %r38, %r3;
	mul.wide.u32 	%rd58, %r32, 4;
	add.s64 	%rd59, %rd2, %rd58;
	ld.global.f32 	%f57, [%rd59];
	mad.lo.s32 	%r33, %r38, %r18, %r2;
	mul.wide.s32 	%rd60, %r33, 4;
	add.s64 	%rd61, %rd1, %rd60;
	ld.global.f32 	%f58, [%rd61];
	fma.rn.f32 	%f66, %f57, %f58, %f66;
$L__BB0_12:
	ld.param.u64 	%rd65, [_Z12matmulKernelPKfS0_Pfi_param_2];
	add.s32 	%r34, %r3, %r2;
	cvta.to.global.u64 	%rd62, %rd65;
	mul.wide.s32 	%rd63, %r34, 4;
	add.s64 	%rd64, %rd62, %rd63;
	st.global.f32 	[%rd64], %f66;
$L__BB0_13:
	ret;

}


// ===== COMPILED SASS (sm_100) =====

	.target	sm_100

	.elftype	@"ET_EXEC"


//--------------------- .note.nv.tkinfo           --------------------------
	.section	.note.nv.tkinfo,"",@"SHT_NOTE"
	.sectionflags	@"SHF_NOTE_NV_TKINFO"
	.tkinfo
        /*0018*/ 	.word	0x00000002
        /*0030*/ 	.string	""
        /*0030*/ 	.string	"ptxas"
        /*0030*/ 	.string	"Cuda compilation tools, release 13.0, V13.0.88"
        /*0030*/ 	.string	"Build cuda_13.0.r13.0/compiler.36424714_0"
        /*0030*/ 	.string	"-arch sm_100 -m 64 "



//--------------------- .note.nv.cuinfo           --------------------------
	.section	.note.nv.cuinfo,"",@"SHT_NOTE"
	.sectionflags	@"SHF_NOTE_NV_CUINFO"
        /*0018*/ 	.short	0x0002
        /*001a*/ 	.short	0x0064
        /*001c*/ 	.short	0x0082
	.zero		2


//--------------------- .nv.info                  --------------------------
	.section	.nv.info,"",@"SHT_CUDA_INFO"
	.align	4


	//----- nvinfo : EIATTR_REGCOUNT
	.align		4
        /*0000*/ 	.byte	0x04, 0x2f
        /*0002*/ 	.short	(.L_1 - .L_0)
	.align		4
.L_0:
        /*0004*/ 	.word	index@(_Z12matmulKernelPKfS0_Pfi)
        /*0008*/ 	.word	0x0000001e


	//----- nvinfo : EIATTR_FRAME_SIZE
	.align		4
.L_1:
        /*000c*/ 	.byte	0x04, 0x11
        /*000e*/ 	.short	(.L_3 - .L_2)
	.align		4
.L_2:
        /*0010*/ 	.word	index@(_Z12matmulKernelPKfS0_Pfi)
        /*0014*/ 	.word	0x00000000


	//----- nvinfo : EIATTR_MIN_STACK_SIZE
	.align		4
.L_3:
        /*0018*/ 	.byte	0x04, 0x12
        /*001a*/ 	.short	(.L_5 - .L_4)
	.align		4
.L_4:
        /*001c*/ 	.word	index@(_Z12matmulKernelPKfS0_Pfi)
        /*0020*/ 	.word	0x00000000
.L_5:


//--------------------- .nv.compat                --------------------------
	.section	.nv.compat,"",@"SHT_CUDA_COMPAT_INFO"
	.align	4
        /*0000*/ 	.byte	0x02, 0x09, 0x00, 0x00, 0x02, 0x02, 0x01, 0x00, 0x02, 0x05, 0x05, 0x00, 0x03, 0x07, 0x01, 0x01
        /*0010*/ 	.byte	0x02, 0x03, 0x00, 0x00, 0x02, 0x06, 0x01, 0x00, 0x04, 0x0b, 0x08, 0x00, 0x09, 0x00, 0x00, 0x00
        /*0020*/ 	.byte	0x00, 0x00, 0x00, 0x00


//--------------------- .nv.info._Z12matmulKernelPKfS0_Pfi --------------------------
	.section	.nv.info._Z12matmulKernelPKfS0_Pfi,"",@"SHT_CUDA_INFO"
	.sectionflags	@""
	.align	4


	//----- nvinfo : EIATTR_CUDA_API_VERSION
	.align		4
        /*0000*/ 	.byte	0x04, 0x37
        /*0002*/ 	.short	(.L_7 - .L_6)
.L_6:
        /*0004*/ 	.word	0x00000082


	//----- nvinfo : EIATTR_KPARAM_INFO
	.align		4
.L_7:
        /*0008*/ 	.byte	0x04, 0x17
        /*000a*/ 	.short	(.L_9 - .L_8)
.L_8:
        /*000c*/ 	.word	0x00000000
        /*0010*/ 	.short	0x0003
        /*0012*/ 	.short	0x0018
        /*0014*/ 	.byte	0x00, 0xf0, 0x11, 0x00


	//----- nvinfo : EIATTR_KPARAM_INFO
	.align		4
.L_9:
        /*0018*/ 	.byte	0x04, 0x17
        /*001a*/ 	.short	(.L_11 - .L_10)
.L_10:
        /*001c*/ 	.word	0x00000000
        /*0020*/ 	.short	0x0002
        /*0022*/ 	.short	0x0010
        /*0024*/ 	.byte	0x00, 0xf5, 0x21, 0x00


	//----- nvinfo : EIATTR_KPARAM_INFO
	.align		4
.L_11:
        /*0028*/ 	.byte	0x04, 0x17
        /*002a*/ 	.short	(.L_13 - .L_12)
.L_12:
        /*002c*/ 	.word	0x00000000
        /*0030*/ 	.short	0x0001
        /*0032*/ 	.short	0x0008
        /*0034*/ 	.byte	0x00, 0xf5, 0x21, 0x00


	//----- nvinfo : EIATTR_KPARAM_INFO
	.align		4
.L_13:
        /*0038*/ 	.byte	0x04, 0x17
        /*003a*/ 	.short	(.L_15 - .L_14)
.L_14:
        /*003c*/ 	.word	0x00000000
        /*0040*/ 	.short	0x0000
        /*0042*/ 	.short	0x0000
        /*0044*/ 	.byte	0x00, 0xf5, 0x21, 0x00


	//----- nvinfo : EIATTR_SPARSE_MMA_MASK
	.align		4
.L_15:
        /*0048*/ 	.byte	0x03, 0x50
        /*004a*/ 	.short	0x0000


	//----- nvinfo : EIATTR_MAXREG_COUNT
	.align		4
        /*004c*/ 	.byte	0x03, 0x1b
        /*004e*/ 	.short	0x00ff


	//----- nvinfo : EIATTR_MERCURY_ISA_VERSION
	.align		4
        /*0050*/ 	.byte	0x03, 0x5f
        /*0052*/ 	.short	0x0101


	//----- nvinfo : EIATTR_VRC_CTA_INIT_COUNT
	.align		4
        /*0054*/ 	.byte	0x02, 0x4a
	.zero		1
	.zero		1


	//----- nvinfo : EIATTR_EXIT_INSTR_OFFSETS
	.align		4
        /*0058*/ 	.byte	0x04, 0x1c
        /*005a*/ 	.short	(.L_17 - .L_16)


	//   ....[0]....
.L_16:
        /*005c*/ 	.word	0x000000c0


	//   ....[1]....
        /*0060*/ 	.word	0x00000a90


	//----- nvinfo : EIATTR_CBANK_PARAM_SIZE
	.align		4
.L_17:
        /*0064*/ 	.byte	0x03, 0x19
        /*0066*/ 	.short	0x001c


	//----- nvinfo : EIATTR_PARAM_CBANK
	.align		4
        /*0068*/ 	.byte	0x04, 0x0a
        /*006a*/ 	.short	(.L_19 - .L_18)
	.align		4
.L_18:
        /*006c*/ 	.word	index@(.nv.constant0._Z12matmulKernelPKfS0_Pfi)
        /*0070*/ 	.short	0x0380
        /*0072*/ 	.short	0x001c


	//----- nvinfo : EIATTR_SW_WAR
	.align		4
.L_19:
        /*0074*/ 	.byte	0x04, 0x36
        /*0076*/ 	.short	(.L_21 - .L_20)
.L_20:
        /*0078*/ 	.word	0x00000008
.L_21:


//--------------------- .nv.callgraph             --------------------------
	.section	.nv.callgraph,"",@"SHT_CUDA_CALLGRAPH"
	.align	4
	.sectionentsize	8
	.align		4
        /*0000*/ 	.word	0x00000000
	.align		4
        /*0004*/ 	.word	0xffffffff
	.align		4
        /*0008*/ 	.word	0x00000000
	.align		4
        /*000c*/ 	.word	0xfffffffe
	.align		4
        /*0010*/ 	.word	0x00000000
	.align		4
        /*0014*/ 	.word	0xfffffffd
	.align		4
        /*0018*/ 	.word	0x00000000
	.align		4
        /*001c*/ 	.word	0xfffffffc


//--------------------- .text._Z12matmulKernelPKfS0_Pfi --------------------------
	.section	.text._Z12matmulKernelPKfS0_Pfi,"ax",@progbits
	.align	128
        .global         _Z12matmulKernelPKfS0_Pfi
        .type           _Z12matmulKernelPKfS0_Pfi,@function
        .size           _Z12matmulKernelPKfS0_Pfi,(.L_x_5 - _Z12matmulKernelPKfS0_Pfi)
        .other          _Z12matmulKernelPKfS0_Pfi,@"STO_CUDA_ENTRY STV_DEFAULT"
_Z12matmulKernelPKfS0_Pfi:
.text._Z12matmulKernelPKfS0_Pfi:
[----:B------:R-:W-:Y:S01]  /*0000*/  LDC R1, c[0x0][0x37c] ;  /* 0x0000df00ff017b82 */ /* 0x000fe20000000800 */
[----:B------:R-:W0:Y:S07]  /*0010*/  S2R R0, SR_TID.Y ;  /* 0x0000000000007919 */ /* 0x000e2e0000002200 */
[----:B------:R-:W0:Y:S01]  /*0020*/  S2UR UR4, SR_CTAID.Y ;  /* 0x00000000000479c3 */ /* 0x000e220000002600 */
[----:B------:R-:W1:Y:S01]  /*0030*/  LDCU UR20, c[0x0][0x398] ;  /* 0x00007300ff1477ac */ /* 0x000e620008000800 */
[----:B------:R-:W2:Y:S06]  /*0040*/  S2R R3, SR_TID.X ;  /* 0x0000000000037919 */ /* 0x000eac0000002100 */
[----:B------:R-:W0:Y:S08]  /*0050*/  LDC R13, c[0x0][0x364] ;  /* 0x0000d900ff0d7b82 */ /* 0x000e300000000800 */
[----:B------:R-:W2:Y:S08]  /*0060*/  S2UR UR5, SR_CTAID.X ;  /* 0x00000000000579c3 */ /* 0x000eb00000002500 */
[----:B------:R-:W2:Y:S01]  /*0070*/  LDC R2, c[0x0][0x360] ;  /* 0x0000d800ff027b82 */ /* 0x000ea20000000800 */
[----:B0-----:R-:W-:-:S02]  /*0080*/  IMAD R13, R13, UR4, R0 ;  /* 0x000000040d0d7c24 */ /* 0x001fc4000f8e0200 */
[----:B--2---:R-:W-:-:S05]  /*0090*/  IMAD R0, R2, UR5, R3 ;  /* 0x0000000502007c24 */ /* 0x004fca000f8e0203 */
[----:B------:R-:W-:-:S04]  /*00a0*/  VIMNMX R2, PT, PT, R13, R0, !PT ;  /* 0x000000000d027248 */ /* 0x000fc80007fe0100 */
[----:B-1----:R-:W-:-:S13]  /*00b0*/  ISETP.GE.AND P0, PT, R2, UR20, PT ;  /* 0x0000001402007c0c */ /* 0x002fda000bf06270 */
[----:B------:R-:W-:Y:S05]  /*00c0*/  @P0 EXIT ;  /* 0x000000000000094d */ /* 0x000fea0003800000 */
[----:B------:R-:W-:Y:S01]  /*00d0*/  UISETP.GE.U32.AND UP0, UPT, UR20, 0x8, UPT ;  /* 0x000000081400788c */ /* 0x000fe2000bf06070 */
[----:B------:R-:W-:Y:S02]  /*00e0*/  HFMA2 R12, -RZ, RZ, 0, 0 ;  /* 0x00000000ff0c7431 */ /* 0x000fe400000001ff */
[----:B------:R-:W-:Y:S01]  /*00f0*/  IMAD R13, R13, UR20, RZ ;  /* 0x000000140d0d7c24 */ /* 0x000fe2000f8e02ff */
[----:B------:R-:W-:Y:S01]  /*0100*/  UMOV UR4, URZ ;  /* 0x000000ff00047c82 */ /* 0x000fe20008000000 */
[----:B------:R-:W0:Y:S04]  /*0110*/  LDCU.64 UR18, c[0x0][0x358] ;  /* 0x00006b00ff1277ac */ /* 0x000e280008000a00 */
[----:B------:R-:W-:Y:S05]  /*0120*/  BRA.U !UP0, `(.L_x_0) ;  /* 0x0000000508047547 */ /* 0x000fea000b800000 */
[----:B------:R-:W1:Y:S01]  /*0130*/  LDCU.128 UR24, c[0x0][0x380] ;  /* 0x00007000ff1877ac */ /* 0x000e620008000c00 */
[----:B------:R-:W-:Y:S02]  /*0140*/  MOV R12, RZ ;  /* 0x000000ff000c7202 */ /* 0x000fe40000000f00 */
[----:B------:R-:W-:Y:S01]  /*0150*/  MOV R14, R0 ;  /* 0x00000000000e7202 */ /* 0x000fe20000000f00 */
[----:B------:R-:W-:-:S04]  /*0160*/  ULOP3.LUT UR4, UR20, 0x7ffffff8, URZ, 0xc0, !UPT ;  /* 0x7ffffff814047892 */ /* 0x000fc8000f8ec0ff */
[----:B------:R-:W-:Y:S01]  /*0170*/  UIADD3 UR5, UPT, UPT, -UR4, URZ, URZ ;  /* 0x000000ff04057290 */ /* 0x000fe2000fffe1ff */
[----:B-1----:R-:W-:Y:S01]  /*0180*/  MOV R2, UR24 ;  /* 0x0000001800027c02 */ /* 0x002fe20008000f00 */
[----:B------:R-:W-:Y:S01]  /*0190*/  UIMAD.WIDE UR6, UR20, 0x8, UR26 ;  /* 0x00000008140678a5 */ /* 0x000fe2000f8e021a */
[----:B------:R-:W-:Y:S01]  /*01a0*/  MOV R3, UR25 ;  /* 0x0000001900037c02 */ /* 0x000fe20008000f00 */
[----:B------:R-:W-:Y:S02]  /*01b0*/  UIMAD.WIDE UR8, UR20, 0xc, UR26 ;  /* 0x0000000c140878a5 */ /* 0x000fe4000f8e021a */
[----:B------:R-:W-:Y:S01]  /*01c0*/  UIMAD.WIDE UR10, UR20, 0x10, UR26 ;  /* 0x00000010140a78a5 */ /* 0x000fe2000f8e021a */
[----:B------:R-:W-:Y:S01]  /*01d0*/  IMAD.WIDE.U32 R2, R13, 0x4, R2 ;  /* 0x000000040d027825 */ /* 0x000fe200078e0002 */
[----:B------:R-:W-:Y:S02]  /*01e0*/  UIMAD.WIDE UR12, UR20, 0x14, UR26 ;  /* 0x00000014140c78a5 */ /* 0x000fe4000f8e021a */
[----:B------:R-:W-:Y:S01]  /*01f0*/  UIMAD.WIDE UR14, UR20, 0x18, UR26 ;  /* 0x00000018140e78a5 */ /* 0x000fe2000f8e021a */
[----:B------:R-:W-:Y:S01]  /*0200*/  IADD3 R2, P0, PT, R2, 0x10, RZ ;  /* 0x0000001002027810 */ /* 0x000fe20007f1e0ff */
[----:B------:R-:W-:-:S03]  /*0210*/  UIMAD.WIDE UR16, UR20, 0x1c, UR26 ;  /* 0x0000001c141078a5 */ /* 0x000fc6000f8e021a */
[----:B------:R-:W-:-:S09]  /*0220*/  IADD3.X R3, PT, PT, RZ, R3, RZ, P0, !PT ;  /* 0x00000003ff037210 */ /* 0x000fd200007fe4ff */
.L_x_1:
[----:B------:R-:W-:Y:S01]  /*0230*/  UIMAD.WIDE UR22, UR20, 0x4, UR26 ;  /* 0x00000004141678a5 */ /* 0x000fe2000f8e021a */
[----:B------:R-:W-:Y:S02]  /*0240*/  IMAD.MOV.U32 R23, RZ, RZ, 0x4 ;  /* 0x00000004ff177424 */ /* 0x000fe400078e00ff */
[----:B------:R-:W-:Y:S01]  /*0250*/  HFMA2 R11, -RZ, RZ, 0, 2.384185791015625e-07 ;  /* 0x00000004ff0b7431 */ /* 0x000fe200000001ff */
[----:B------:R-:W-:Y:S01]  /*0260*/  MOV R25, 0x4 ;  /* 0x0000000400197802 */ /* 0x000fe20000000f00 */
[----:B0-----:R-:W2:Y:S01]  /*0270*/  LDG.E R21, desc[UR18][R2.64+-0x10] ;  /* 0xfffff01202157981 */ /* 0x001ea2000c1e1900 */
[C---:B------:R-:W-:Y:S01]  /*0280*/  IMAD.WIDE R22, R14.reuse, R23, UR26 ;  /* 0x0000001a0e167e25 */ /* 0x040fe2000f8e0217 */
[----:B------:R-:W-:Y:S02]  /*0290*/  MOV R8, UR22 ;  /* 0x0000001600087c02 */ /* 0x000fe40008000f00 */
[----:B------:R-:W-:Y:S01]  /*02a0*/  MOV R9, UR23 ;  /* 0x0000001700097c02 */ /* 0x000fe20008000f00 */
[----:B------:R-:W3:Y:S02]  /*02b0*/  LDG.E R19, desc[UR18][R2.64+-0xc] ;  /* 0xfffff41202137981 */ /* 0x000ee4000c1e1900 */
[----:B------:R-:W-:-:S02]  /*02c0*/  IMAD.WIDE R8, R14, 0x4, R8 ;  /* 0x000000040e087825 */ /* 0x000fc400078e0208 */
[----:B------:R-:W2:Y:S01]  /*02d0*/  LDG.E R22, desc[UR18][R22.64] ;  /* 0x0000001216167981 */ /* 0x000ea2000c1e1900 */
[----:B------:R-:W-:Y:S01]  /*02e0*/  MOV R5, 0x4 ;  /* 0x0000000400057802 */ /* 0x000fe20000000f00 */
[C---:B------:R-:W-:Y:S02]  /*02f0*/  IMAD.WIDE R24, R14.reuse, R25, UR6 ;  /* 0x000000060e187e25 */ /* 0x040fe4000f8e0219 */
[----:B------:R0:W3:Y:S02]  /*0300*/  LDG.E R20, desc[UR18][R8.64] ;  /* 0x0000001208147981 */ /* 0x0000e4000c1e1900 */
[----:B------:R-:W-:Y:S02]  /*0310*/  IMAD.WIDE R10, R14, R11, UR8 ;  /* 0x000000080e0a7e25 */ /* 0x000fe4000f8e020b */
[----:B------:R-:W4:Y:S04]  /*0320*/  LDG.E R18, desc[UR18][R24.64] ;  /* 0x0000001218127981 */ /* 0x000f28000c1e1900 */
[----:B------:R-:W4:Y:S01]  /*0330*/  LDG.E R17, desc[UR18][R2.64+-0x8] ;  /* 0xfffff81202117981 */ /* 0x000f22000c1e1900 */
[----:B0-----:R-:W-:-:S02]  /*0340*/  HFMA2 R9, -RZ, RZ, 0, 2.384185791015625e-07 ;  /* 0x00000004ff097431 */ /* 0x001fc400000001ff */
[----:B------:R-:W-:Y:S01]  /*0350*/  IMAD.MOV.U32 R7, RZ, RZ, 0x4 ;  /* 0x00000004ff077424 */ /* 0x000fe200078e00ff */
[----:B------:R0:W5:Y:S01]  /*0360*/  LDG.E R16, desc[UR18][R10.64] ;  /* 0x000000120a107981 */ /* 0x000162000c1e1900 */
[----:B------:R-:W-:-:S03]  /*0370*/  IMAD.WIDE R4, R14, R5, UR10 ;  /* 0x0000000a0e047e25 */ /* 0x000fc6000f8e0205 */
[----:B------:R-:W5:Y:S01]  /*0380*/  LDG.E R15, desc[UR18][R2.64+-0x4] ;  /* 0xfffffc12020f7981 */ /* 0x000f62000c1e1900 */
[C---:B------:R-:W-:Y:S01]  /*0390*/  IMAD.WIDE R6, R14.reuse, R7, UR12 ;  /* 0x0000000c0e067e25 */ /* 0x040fe2000f8e0207 */
[----:B------:R-:W-:Y:S02]  /*03a0*/  MOV R27, 0x4 ;  /* 0x00000004001b7802 */ /* 0x000fe40000000f00 */
[----:B------:R1:W5:Y:S01]  /*03b0*/  LDG.E R4, desc[UR18][R4.64] ;  /* 0x0000001204047981 */ /* 0x000362000c1e1900 */
[----:B------:R-:W-:-:S03]  /*03c0*/  IMAD.WIDE R8, R14, R9, UR14 ;  /* 0x0000000e0e087e25 */ /* 0x000fc6000f8e0209 */
[----:B------:R-:W5:Y:S01]  /*03d0*/  LDG.E R23, desc[UR18][R2.64] ;  /* 0x0000001202177981 */ /* 0x000f62000c1e1900 */
[----:B0-----:R-:W-:-:S03]  /*03e0*/  IMAD.WIDE R10, R14, R27, UR16 ;  /* 0x000000100e0a7e25 */ /* 0x001fc6000f8e021b */
[----:B------:R-:W5:Y:S04]  /*03f0*/  LDG.E R7, desc[UR18][R6.64] ;  /* 0x0000001206077981 */ /* 0x000f68000c1e1900 */
[----:B------:R-:W5:Y:S04]  /*0400*/  LDG.E R24, desc[UR18][R2.64+0x4] ;  /* 0x0000041202187981 */ /* 0x000f68000c1e1900 */
[----:B------:R-:W5:Y:S04]  /*0410*/  LDG.E R8, desc[UR18][R8.64] ;  /* 0x0000001208087981 */ /* 0x000f68000c1e1900 */
[----:B------:R-:W5:Y:S04]  /*0420*/  LDG.E R25, desc[UR18][R2.64+0x8] ;  /* 0x0000081202197981 */ /* 0x000f68000c1e1900 */
[----:B------:R-:W5:Y:S04]  /*0430*/  LDG.E R10, desc[UR18][R10.64] ;  /* 0x000000120a0a7981 */ /* 0x000f68000c1e1900 */
[----:B------:R0:W5:Y:S01]  /*0440*/  LDG.E R27, desc[UR18][R2.64+0xc] ;  /* 0x00000c12021b7981 */ /* 0x000162000c1e1900 */
[----:B------:R-:W-:-:S04]  /*0450*/  UIADD3 UR5, UPT, UPT, UR5, 0x8, URZ ;  /* 0x0000000805057890 */ /* 0x000fc8000fffe0ff */
[----:B------:R-:W-:Y:S01]  /*0460*/  UISETP.NE.AND UP0, UPT, UR5, URZ, UPT ;  /* 0x000000ff0500728c */ /* 0x000fe2000bf05270 */
[----:B-1----:R-:W-:Y:S02]  /*0470*/  MOV R5, UR20 ;  /* 0x0000001400057c02 */ /* 0x002fe40008000f00 */
[----:B0-----:R-:W-:Y:S02]  /*0480*/  IADD3 R2, P0, PT, R2, 0x20, RZ ;  /* 0x0000002002027810 */ /* 0x001fe40007f1e0ff */
[----:B------:R-:W-:Y:S02]  /*0490*/  LEA R14, R5, R14, 0x3 ;  /* 0x0000000e050e7211 */ /* 0x000fe400078e18ff */
[----:B------:R-:W-:Y:S01]  /*04a0*/  IADD3.X R3, PT, PT, RZ, R3, RZ, P0, !PT ;  /* 0x00000003ff037210 */ /* 0x000fe200007fe4ff */
[----:B--2---:R-:W-:-:S04]  /*04b0*/  FFMA R22, R21, R22, R12 ;  /* 0x0000001615167223 */ /* 0x004fc8000000000c */
[----:B---3--:R-:W-:-:S04]  /*04c0*/  FFMA R20, R19, R20, R22 ;  /* 0x0000001413147223 */ /* 0x008fc80000000016 */
[----:B----4-:R-:W-:-:S04]  /*04d0*/  FFMA R18, R17, R18, R20 ;  /* 0x0000001211127223 */ /* 0x010fc80000000014 */
[----:B-----5:R-:W-:-:S04]  /*04e0*/  FFMA R16, R15, R16, R18 ;  /* 0x000000100f107223 */ /* 0x020fc80000000012 */
[----:B------:R-:W-:-:S04]  /*04f0*/  FFMA R23, R23, R4, R16 ;  /* 0x0000000417177223 */ /* 0x000fc80000000010 */
[----:B------:R-:W-:-:S04]  /*0500*/  FFMA R24, R24, R7, R23 ;  /* 0x0000000718187223 */ /* 0x000fc80000000017 */
[----:B------:R-:W-:-:S04]  /*0510*/  FFMA R8, R25, R8, R24 ;  /* 0x0000000819087223 */ /* 0x000fc80000000018 */
[----:B------:R-:W-:Y:S01]  /*0520*/  FFMA R12, R27, R10, R8 ;  /* 0x0000000a1b0c7223 */ /* 0x000fe20000000008 */
[----:B------:R-:W-:Y:S06]  /*0530*/  BRA.U UP0, `(.L_x_1) ;  /* 0xfffffffd003c7547 */ /* 0x000fec000b83ffff */
.L_x_0:
[----:B------:R-:W-:-:S04]  /*0540*/  ULOP3.LUT UR6, UR20, 0x7, URZ, 0xc0, !UPT ;  /* 0x0000000714067892 */ /* 0x000fc8000f8ec0ff */
[----:B------:R-:W-:-:S09]  /*0550*/  UISETP.NE.AND UP0, UPT, UR6, URZ, UPT ;  /* 0x000000ff0600728c */ /* 0x000fd2000bf05270 */
[----:B------:R-:W-:Y:S05]  /*0560*/  BRA.U !UP0, `(.L_x_2) ;  /* 0x0000000508387547 */ /* 0x000fea000b800000 */
[----:B------:R-:W-:Y:S02]  /*0570*/  UISETP.GE.U32.AND UP0, UPT, UR6, 0x4, UPT ;  /* 0x000000040600788c */ /* 0x000fe4000bf06070 */
[----:B------:R-:W-:-:S04]  /*0580*/  ULOP3.LUT UR5, UR20, 0x3, URZ, 0xc0, !UPT ;  /* 0x0000000314057892 */ /* 0x000fc8000f8ec0ff */
[----:B------:R-:W-:-:S03]  /*0590*/  UISETP.NE.AND UP1, UPT, UR5, URZ, UPT ;  /* 0x000000ff0500728c */ /* 0x000fc6000bf25270 */
[----:B------:R-:W-:Y:S08]  /*05a0*/  BRA.U !UP0, `(.L_x_3) ;  /* 0x00000001087c7547 */ /* 0x000ff0000b800000 */
[----:B------:R-:W1:Y:S01]  /*05b0*/  LDC.64 R6, c[0x0][0x388] ;  /* 0x0000e200ff067b82 */ /* 0x000e620000000a00 */
[----:B------:R-:W2:Y:S01]  /*05c0*/  LDCU.64 UR6, c[0x0][0x380] ;  /* 0x00007000ff0677ac */ /* 0x000ea20008000a00 */
[----:B------:R-:W-:Y:S01]  /*05d0*/  IMAD.U32 R9, RZ, RZ, UR4 ;  /* 0x00000004ff097e24 */ /* 0x000fe2000f8e00ff */
[C---:B------:R-:W-:Y:S02]  /*05e0*/  IADD3 R3, PT, PT, R13.reuse, UR4, RZ ;  /* 0x000000040d037c10 */ /* 0x040fe4000fffe0ff */
[----:B------:R-:W-:Y:S01]  /*05f0*/  IADD3 R10, P0, PT, R13, UR4, RZ ;  /* 0x000000040d0a7c10 */ /* 0x000fe2000ff1e0ff */
[----:B------:R-:W-:Y:S01]  /*0600*/  IMAD R9, R9, UR20, R0 ;  /* 0x0000001409097c24 */ /* 0x000fe2000f8e0200 */
[----:B------:R-:W-:Y:S01]  /*0610*/  MOV R11, UR20 ;  /* 0x00000014000b7c02 */ /* 0x000fe20008000f00 */
[----:B------:R-:W3:Y:S01]  /*0620*/  LDC.64 R4, c[0x0][0x380] ;  /* 0x0000e000ff047b82 */ /* 0x000ee20000000a00 */
[----:B------:R-:W-:Y:S01]  /*0630*/  MOV R15, UR20 ;  /* 0x00000014000f7c02 */ /* 0x000fe20008000f00 */
[----:B-1----:R-:W-:Y:S01]  /*0640*/  IMAD.WIDE R6, R9, 0x4, R6 ;  /* 0x0000000409067825 */ /* 0x002fe200078e0206 */
[----:B------:R-:W-:-:S05]  /*0650*/  MOV R9, UR20 ;  /* 0x0000001400097c02 */ /* 0x000fca0008000f00 */
[----:B------:R-:W-:Y:S02]  /*0660*/  IMAD.WIDE R8, R9, 0x4, R6 ;  /* 0x0000000409087825 */ /* 0x000fe400078e0206 */
[----:B0-----:R-:W4:Y:S02]  /*0670*/  LDG.E R6, desc[UR18][R6.64] ;  /* 0x0000001206067981 */ /* 0x001f24000c1e1900 */
[----:B---3--:R-:W-:Y:S01]  /*0680*/  IMAD.WIDE.U32 R4, R3, 0x4, R4 ;  /* 0x0000000403047825 */ /* 0x008fe200078e0004 */
[----:B------:R-:W-:Y:S01]  /*0690*/  IADD3.X R3, PT, PT, RZ, RZ, RZ, P0, !PT ;  /* 0x000000ffff037210 */ /* 0x000fe200007fe4ff */
[----:B------:R-:W3:Y:S01]  /*06a0*/  LDG.E R17, desc[UR18][R8.64] ;  /* 0x0000001208117981 */ /* 0x000ee2000c1e1900 */
[----:B--2---:R-:W-:-:S03]  /*06b0*/  LEA R2, P0, R10, UR6, 0x2 ;  /* 0x000000060a027c11 */ /* 0x004fc6000f8010ff */
[----:B------:R-:W4:Y:S01]  /*06c0*/  LDG.E R5, desc[UR18][R4.64] ;  /* 0x0000001204057981 */ /* 0x000f22000c1e1900 */
[----:B------:R-:W-:Y:S01]  /*06d0*/  LEA.HI.X R3, R10, UR7, R3, 0x2, P0 ;  /* 0x000000070a037c11 */ /* 0x000fe200080f1403 */
[----:B------:R-:W-:-:S04]  /*06e0*/  IMAD.WIDE R10, R11, 0x4, R8 ;  /* 0x000000040b0a7825 */ /* 0x000fc800078e0208 */
[----:B------:R-:W3:Y:S01]  /*06f0*/  LDG.E R16, desc[UR18][R2.64+0x4] ;  /* 0x0000041202107981 */ /* 0x000ee2000c1e1900 */
[----:B------:R-:W-:-:S03]  /*0700*/  IMAD.WIDE R14, R15, 0x4, R10 ;  /* 0x000000040f0e7825 */ /* 0x000fc600078e020a */
[----:B------:R-:W2:Y:S04]  /*0710*/  LDG.E R19, desc[UR18][R10.64] ;  /* 0x000000120a137981 */ /* 0x000ea8000c1e1900 */
[----:B------:R-:W2:Y:S04]  /*0720*/  LDG.E R18, desc[UR18][R2.64+0x8] ;  /* 0x0000081202127981 */ /* 0x000ea8000c1e1900 */
[----:B------:R-:W5:Y:S04]  /*0730*/  LDG.E R20, desc[UR18][R2.64+0xc] ;  /* 0x00000c1202147981 */ /* 0x000f68000c1e1900 */
[----:B------:R-:W5:Y:S01]  /*0740*/  LDG.E R14, desc[UR18][R14.64] ;  /* 0x000000120e0e7981 */ /* 0x000f62000c1e1900 */
[----:B------:R-:W-:Y:S01]  /*0750*/  UIADD3 UR4, UPT, UPT, UR4, 0x4, URZ ;  /* 0x0000000404047890 */ /* 0x000fe2000fffe0ff */
[----:B----4-:R-:W-:-:S04]  /*0760*/  FFMA R5, R5, R6, R12 ;  /* 0x0000000605057223 */ /* 0x010fc8000000000c */
[----:B---3--:R-:W-:-:S04]  /*0770*/  FFMA R5, R16, R17, R5 ;  /* 0x0000001110057223 */ /* 0x008fc80000000005 */
[----:B--2---:R-:W-:-:S04]  /*0780*/  FFMA R5, R18, R19, R5 ;  /* 0x0000001312057223 */ /* 0x004fc80000000005 */
[----:B-----5:R-:W-:-:S07]  /*0790*/  FFMA R12, R20, R14, R5 ;  /* 0x0000000e140c7223 */ /* 0x020fce0000000005 */
.L_x_3:
[----:B------:R-:W-:Y:S05]  /*07a0*/  BRA.U !UP1, `(.L_x_2) ;  /* 0x0000000109a87547 */ /* 0x000fea000b800000 */
[----:B------:R-:W-:Y:S01]  /*07b0*/  UISETP.NE.AND UP0, UPT, UR5, 0x1, UPT ;  /* 0x000000010500788c */ /* 0x000fe2000bf05270 */
[----:B------:R-:W-:Y:S01]  /*07c0*/  MOV R7, UR4 ;  /* 0x0000000400077c02 */ /* 0x000fe20008000f00 */
[----:B------:R-:W-:Y:S02]  /*07d0*/  ULOP3.LUT UR5, UR20, 0x1, URZ, 0xc0, !UPT ;  /* 0x0000000114057892 */ /* 0x000fe4000f8ec0ff */
[----:B------:R-:W-:Y:S02]  /*07e0*/  MOV R15, UR20 ;  /* 0x00000014000f7c02 */ /* 0x000fe40008000f00 */
[----:B------:R-:W-:Y:S01]  /*07f0*/  UISETP.NE.U32.AND UP1, UPT, UR5, 0x1, UPT ;  /* 0x000000010500788c */ /* 0x000fe2000bf25070 */
[----:B------:R-:W-:-:S04]  /*0800*/  PLOP3.LUT P1, PT, PT, PT, UP0, 0x80, 0x8 ;  /* 0x000000000008781c */ /* 0x000fc80003f2f008 */
[----:B------:R-:W1:Y:S01]  /*0810*/  @UP0 LDCU.128 UR8, c[0x0][0x380] ;  /* 0x00007000ff0807ac */ /* 0x000e620008000c00 */
[----:B------:R-:W-:Y:S01]  /*0820*/  PLOP3.LUT P0, PT, PT, PT, UP1, 0x80, 0x8 ;  /* 0x000000000008781c */ /* 0x000fe20003f0f018 */
[----:B------:R-:W2:Y:S04]  /*0830*/  @UP0 LDCU.64 UR6, c[0x0][0x380] ;  /* 0x00007000ff0607ac */ /* 0x000ea80008000a00 */
[----:B------:R-:W3:Y:S03]  /*0840*/  @!UP1 LDCU.128 UR12, c[0x0][0x380] ;  /* 0x00007000ff0c97ac */ /* 0x000ee60008000c00 */
[C---:B------:R-:W-:Y:S02]  /*0850*/  @P1 IADD3 R3, PT, PT, R13.reuse, UR4, RZ ;  /* 0x000000040d031c10 */ /* 0x040fe4000fffe0ff */
[----:B------:R-:W-:Y:S01]  /*0860*/  @P1 IADD3 R6, P2, PT, R13, UR4, RZ ;  /* 0x000000040d061c10 */ /* 0x000fe2000ff5e0ff */
[----:B------:R-:W-:Y:S01]  /*0870*/  @UP0 UIADD3 UR4, UPT, UPT, UR4, 0x2, URZ ;  /* 0x0000000204040890 */ /* 0x000fe2000fffe0ff */
[----:B-1----:R-:W-:Y:S01]  /*0880*/  MOV R11, UR9 ;  /* 0x00000009000b7c02 */ /* 0x002fe20008000f00 */
[----:B------:R-:W-:Y:S01]  /*0890*/  IMAD.U32 R10, RZ, RZ, UR8 ;  /* 0x00000008ff0a7e24 */ /* 0x000fe2000f8e00ff */
[----:B------:R-:W-:-:S02]  /*08a0*/  MOV R4, UR10 ;  /* 0x0000000a00047c02 */ /* 0x000fc40008000f00 */
[----:B------:R-:W-:Y:S01]  /*08b0*/  MOV R5, UR11 ;  /* 0x0000000b00057c02 */ /* 0x000fe20008000f00 */
[----:B------:R-:W-:-:S04]  /*08c0*/  @P1 IMAD.WIDE.U32 R10, R3, 0x4, R10 ;  /* 0x00000004030a1825 */ /* 0x000fc800078e000a */
[----:B------:R-:W-:Y:S01]  /*08d0*/  @P1 IMAD R3, R7, UR20, R0 ;  /* 0x0000001407031c24 */ /* 0x000fe2000f8e0200 */
[----:B------:R-:W-:Y:S01]  /*08e0*/  @P1 IADD3.X R7, PT, PT, RZ, RZ, RZ, P2, !PT ;  /* 0x000000ffff071210 */ /* 0x000fe200017fe4ff */
[----:B------:R-:W-:Y:S01]  /*08f0*/  IMAD.U32 R19, RZ, RZ, UR4 ;  /* 0x00000004ff137e24 */ /* 0x000fe2000f8e00ff */
[C---:B--2---:R-:W-:Y:S01]  /*0900*/  @P1 LEA R2, P2, R6.reuse, UR6, 0x2 ;  /* 0x0000000606021c11 */ /* 0x044fe2000f8410ff */
[----:B------:R-:W-:Y:S01]  /*0910*/  @P1 IMAD.WIDE R4, R3, 0x4, R4 ;  /* 0x0000000403041825 */ /* 0x000fe200078e0204 */
[----:B------:R-:W-:Y:S01]  /*0920*/  @!P0 IADD3 R17, PT, PT, R13, UR4, RZ ;  /* 0x000000040d118c10 */ /* 0x000fe2000fffe0ff */
[----:B0-----:R-:W2:Y:S01]  /*0930*/  @P1 LDG.E R11, desc[UR18][R10.64] ;  /* 0x000000120a0b1981 */ /* 0x001ea2000c1e1900 */
[----:B------:R-:W-:Y:S01]  /*0940*/  @P1 LEA.HI.X R3, R6, UR7, R7, 0x2, P2 ;  /* 0x0000000706031c11 */ /* 0x000fe200090f1407 */
[----:B------:R-:W-:Y:S01]  /*0950*/  @!P0 IMAD R19, R19, UR20, R0 ;  /* 0x0000001413138c24 */ /* 0x000fe2000f8e0200 */
[----:B---3--:R-:W-:Y:S01]  /*0960*/  MOV R6, UR12 ;  /* 0x0000000c00067c02 */ /* 0x008fe20008000f00 */
[----:B------:R-:W-:Y:S01]  /*0970*/  @P1 IMAD.WIDE R14, R15, 0x4, R4 ;  /* 0x000000040f0e1825 */ /* 0x000fe200078e0204 */
[----:B------:R-:W-:Y:S01]  /*0980*/  MOV R7, UR13 ;  /* 0x0000000d00077c02 */ /* 0x000fe20008000f00 */
[----:B------:R-:W2:Y:S01]  /*0990*/  @P1 LDG.E R4, desc[UR18][R4.64] ;  /* 0x0000001204041981 */ /* 0x000ea2000c1e1900 */
[----:B------:R-:W-:-:S02]  /*09a0*/  MOV R8, UR14 ;  /* 0x0000000e00087c02 */ /* 0x000fc40008000f00 */
[----:B------:R-:W-:Y:S01]  /*09b0*/  MOV R9, UR15 ;  /* 0x0000000f00097c02 */ /* 0x000fe20008000f00 */
[----:B------:R-:W-:Y:S01]  /*09c0*/  @!P0 IMAD.WIDE.U32 R6, R17, 0x4, R6 ;  /* 0x0000000411068825 */ /* 0x000fe200078e0006 */
[----:B------:R-:W3:Y:S03]  /*09d0*/  @P1 LDG.E R14, desc[UR18][R14.64] ;  /* 0x000000120e0e1981 */ /* 0x000ee6000c1e1900 */
[----:B------:R-:W-:Y:S01]  /*09e0*/  @!P0 IMAD.WIDE R8, R19, 0x4, R8 ;  /* 0x0000000413088825 */ /* 0x000fe200078e0208 */
[----:B------:R-:W3:Y:S04]  /*09f0*/  @P1 LDG.E R2, desc[UR18][R2.64+0x4] ;  /* 0x0000041202021981 */ /* 0x000ee8000c1e1900 */
[----:B------:R-:W4:Y:S04]  /*0a00*/  @!P0 LDG.E R7, desc[UR18][R6.64] ;  /* 0x0000001206078981 */ /* 0x000f28000c1e1900 */
[----:B------:R-:W4:Y:S01]  /*0a10*/  @!P0 LDG.E R8, desc[UR18][R8.64] ;  /* 0x0000001208088981 */ /* 0x000f22000c1e1900 */
[----:B--2---:R-:W-:-:S04]  /*0a20*/  @P1 FFMA R11, R11, R4, R12 ;  /* 0x000000040b0b1223 */ /* 0x004fc8000000000c */
[----:B---3--:R-:W-:-:S04]  /*0a30*/  @P1 FFMA R12, R2, R14, R11 ;  /* 0x0000000e020c1223 */ /* 0x008fc8000000000b */
[----:B----4-:R-:W-:-:S07]  /*0a40*/  @!P0 FFMA R12, R7, R8, R12 ;  /* 0x00000008070c8223 */ /* 0x010fce000000000c */
.L_x_2:
[----:B------:R-:W1:Y:S01]  /*0a50*/  LDC.64 R2, c[0x0][0x390] ;  /* 0x0000e400ff027b82 */ /* 0x000e620000000a00 */
[----:B------:R-:W-:-:S05]  /*0a60*/  IADD3 R13, PT, PT, R0, R13, RZ ;  /* 0x0000000d000d7210 */ /* 0x000fca0007ffe0ff */
[----:B-1----:R-:W-:-:S05]  /*0a70*/  IMAD.WIDE R2, R13, 0x4, R2 ;  /* 0x000000040d027825 */ /* 0x002fca00078e0202 */
[----:B0-----:R-:W-:Y:S01]  /*0a80*/  STG.E desc[UR18][R2.64], R12 ;  /* 0x0000000c02007986 */ /* 0x001fe2000c101912 */
[----:B------:R-:W-:Y:S05]  /*0a90*/  EXIT ;  /* 0x000000000000794d */ /* 0x000fea0003800000 */
.L_x_4:
[----:B------:R-:W-:-:S00]  /*0aa0*/  BRA `(.L_x_4) ;  /* 0xfffffffc00fc7947 */ /* 0x000fc0000383ffff */
[----:B------:R-:W-:-:S00]  /*0ab0*/  NOP ;  /* 0x0000000000007918 */ /* 0x000fc00000000000 */
        /* <DEDUP_REMOVED lines=12> */
.L_x_5:


//--------------------- .nv.shared.reserved.0     --------------------------
	.section	.nv.shared.reserved.0,"aw",@nobits
	.weak		__nv_reservedSMEM_offset_0_alias
	.size		__nv_reservedSMEM_offset_0_alias, 0, 64
	.other		__nv_reservedSMEM_offset_0_alias,@"STO_CUDA_RESERVED_SHARED STV_DEFAULT"
__nv_reservedSMEM_offset_0_alias:
	.zero		0
	.zero		64


//--------------------- .nv.constant0._Z12matmulKernelPKfS0_Pfi --------------------------
	.section	.nv.constant0._Z12matmulKernelPKfS0_Pfi,"a",@progbits
	.sectionflags	@""
	.align	4
.nv.constant0._Z12matmulKernelPKfS0_Pfi:
	.zero		924


//--------------------- SYMBOLS --------------------------

	.type		.nv.reservedSmem.offset0,@object
	.size		.nv.reservedSmem.offset0,0x4
